	.headerflags	@"EF_CUDA_TEXMODE_UNIFIED EF_CUDA_64BIT_ADDRESS EF_CUDA_ACCELERATORS EF_CUDA_SM90 EF_CUDA_VIRTUAL_SM(EF_CUDA_SM90)"
	.elftype	@"ET_EXEC"


//--------------------- .nv.info                  --------------------------
	.section	.nv.info,"",@"SHT_CUDA_INFO"
	.align	4


	//----- nvinfo : EIATTR_REGCOUNT
	.align		4
        /*0000*/ 	.byte	0x04, 0x2f
        /*0002*/ 	.short	(.L_1 - .L_0)
	.align		4
.L_0:
        /*0004*/ 	.word	index@(triton_poi_fused_convolution_max_pool2d_with_indices_relu_33)
        /*0008*/ 	.word	0x00000010


	//----- nvinfo : EIATTR_MIN_STACK_SIZE
	.align		4
.L_1:
        /*000c*/ 	.byte	0x04, 0x12
        /*000e*/ 	.short	(.L_3 - .L_2)
	.align		4
.L_2:
        /*0010*/ 	.word	index@(triton_poi_fused_convolution_max_pool2d_with_indices_relu_33)
        /*0014*/ 	.word	0x00000000


	//----- nvinfo : EIATTR_FRAME_SIZE
	.align		4
.L_3:
        /*0018*/ 	.byte	0x04, 0x11
        /*001a*/ 	.short	(.L_5 - .L_4)
	.align		4
.L_4:
        /*001c*/ 	.word	index@(triton_poi_fused_convolution_max_pool2d_with_indices_relu_33)
        /*0020*/ 	.word	0x00000000


	//----- nvinfo : EIATTR_MIN_STACK_SIZE
	.align		4
.L_5:
        /*0024*/ 	.byte	0x04, 0x12
        /*0026*/ 	.short	(.L_7 - .L_6)
	.align		4
.L_6:
        /*0028*/ 	.word	index@(triton_poi_fused_convolution_max_pool2d_with_indices_relu_33)
        /*002c*/ 	.word	0x00000000
.L_7:


//--------------------- .nv.info.triton_poi_fused_convolution_max_pool2d_with_indices_relu_33 --------------------------
	.section	.nv.info.triton_poi_fused_convolution_max_pool2d_with_indices_relu_33,"",@"SHT_CUDA_INFO"
	.sectionflags	@""
	.align	4


	//----- nvinfo : EIATTR_CUDA_API_VERSION
	.align		4
        /*0000*/ 	.byte	0x04, 0x37
        /*0002*/ 	.short	(.L_9 - .L_8)
.L_8:
        /*0004*/ 	.word	0x0000007c


	//----- nvinfo : EIATTR_KPARAM_INFO
	.align		4
.L_9:
        /*0008*/ 	.byte	0x04, 0x17
        /*000a*/ 	.short	(.L_11 - .L_10)
.L_10:
        /*000c*/ 	.word	0x00000000
        /*0010*/ 	.short	0x0002
        /*0012*/ 	.short	0x0010
        /*0014*/ 	.byte	0x00, 0xf0, 0x11, 0x00


	//----- nvinfo : EIATTR_KPARAM_INFO
	.align		4
.L_11:
        /*0018*/ 	.byte	0x04, 0x17
        /*001a*/ 	.short	(.L_13 - .L_12)
.L_12:
        /*001c*/ 	.word	0x00000000
        /*0020*/ 	.short	0x0001
        /*0022*/ 	.short	0x0008
        /*0024*/ 	.byte	0x00, 0xf4, 0x21, 0x00


	//----- nvinfo : EIATTR_KPARAM_INFO
	.align		4
.L_13:
        /*0028*/ 	.byte	0x04, 0x17
        /*002a*/ 	.short	(.L_15 - .L_14)
.L_14:
        /*002c*/ 	.word	0x00000000
        /*0030*/ 	.short	0x0000
        /*0032*/ 	.short	0x0000
        /*0034*/ 	.byte	0x00, 0xf4, 0x21, 0x00


	//----- nvinfo : EIATTR_SPARSE_MMA_MASK
	.align		4
.L_15:
        /*0038*/ 	.byte	0x03, 0x50
        /*003a*/ 	.short	0x0000


	//----- nvinfo : EIATTR_MAXREG_COUNT
	.align		4
        /*003c*/ 	.byte	0x03, 0x1b
        /*003e*/ 	.short	0x00ff


	//----- nvinfo : EIATTR_EXIT_INSTR_OFFSETS
	.align		4
        /*0040*/ 	.byte	0x04, 0x1c
        /*0042*/ 	.short	(.L_17 - .L_16)


	//   ....[0]....
.L_16:
        /*0044*/ 	.word	0x000002c0


	//----- nvinfo : EIATTR_REQNTID
	.align		4
.L_17:
        /*0048*/ 	.byte	0x04, 0x10
        /*004a*/ 	.short	(.L_19 - .L_18)
.L_18:
        /*004c*/ 	.word	0x00000080
        /*0050*/ 	.word	0x00000001
        /*0054*/ 	.word	0x00000001


	//----- nvinfo : EIATTR_CBANK_PARAM_SIZE
	.align		4
.L_19:
        /*0058*/ 	.byte	0x03, 0x19
        /*005a*/ 	.short	0x0014


	//----- nvinfo : EIATTR_PARAM_CBANK
	.align		4
        /*005c*/ 	.byte	0x04, 0x0a
        /*005e*/ 	.short	(.L_21 - .L_20)
	.align		4
.L_20:
        /*0060*/ 	.word	index@(.nv.constant0.triton_poi_fused_convolution_max_pool2d_with_indices_relu_33)
        /*0064*/ 	.short	0x0210
        /*0066*/ 	.short	0x0014


	//----- nvinfo : EIATTR_SW_WAR
	.align		4
.L_21:
        /*0068*/ 	.byte	0x04, 0x36
        /*006a*/ 	.short	(.L_23 - .L_22)
.L_22:
        /*006c*/ 	.word	0x00000008
.L_23:


//--------------------- .nv.callgraph             --------------------------
	.section	.nv.callgraph,"",@"SHT_CUDA_CALLGRAPH"
	.align	4
	.sectionentsize	8
	.align		4
        /*0000*/ 	.word	0x00000000
	.align		4
        /*0004*/ 	.word	0xffffffff
	.align		4
        /*0008*/ 	.word	0x00000000
	.align		4
        /*000c*/ 	.word	0xfffffffe
	.align		4
        /*0010*/ 	.word	0x00000000
	.align		4
        /*0014*/ 	.word	0xfffffffd
	.align		4
        /*0018*/ 	.word	0x00000000
	.align		4
        /*001c*/ 	.word	0xfffffffc


//--------------------- .text.triton_poi_fused_convolution_max_pool2d_with_indices_relu_33 --------------------------
	.section	.text.triton_poi_fused_convolution_max_pool2d_with_indices_relu_33,"ax",@progbits
	.align	128
        .global         triton_poi_fused_convolution_max_pool2d_with_indices_relu_33
        .type           triton_poi_fused_convolution_max_pool2d_with_indices_relu_33,@function
        .size           triton_poi_fused_convolution_max_pool2d_with_indices_relu_33,(.L_x_1 - triton_poi_fused_convolution_max_pool2d_with_indices_relu_33)
        .other          triton_poi_fused_convolution_max_pool2d_with_indices_relu_33,@"STO_CUDA_ENTRY STV_DEFAULT"
triton_poi_fused_convolution_max_pool2d_with_indices_relu_33:
.text.triton_poi_fused_convolution_max_pool2d_with_indices_relu_33:
[----:B------:R-:W-:Y:S01]  /*0000*/  LDC R1, c[0x0][0x28] ;  /* 0x00000a00ff017b82 */ /* 0x000fe20000000800 */
[----:B------:R-:W1:Y:S01]  /*0010*/  S2R R0, SR_TID.X ;  /* 0x0000000000007919 */ /* 0x000e620000002100 */
[----:B------:R-:W-:Y:S01]  /*0020*/  ULDC.64 UR4, c[0x0][0x208] ;  /* 0x0000820000047ab9 */ /* 0x000fe20000000a00 */
[----:B------:R-:W2:Y:S01]  /*0030*/  S2R R3, SR_CTAID.X ;  /* 0x0000000000037919 */ /* 0x000ea20000002500 */
[----:B-1----:R-:W-:Y:S02]  /*0040*/  LOP3.LUT R0, R0, 0x7f, RZ, 0xc0, !PT ;  /* 0x0000007f00007812 */ /* 0x002fe400078ec0ff */
[----:B--2---:R-:W-:-:S03]  /*0050*/  SHF.R.S32.HI R5, RZ, 0x18, R3 ;  /* 0x00000018ff057819 */ /* 0x004fc60000011403 */
[----:B------:R-:W-:Y:S01]  /*0060*/  IMAD R0, R3, 0x80, R0 ;  /* 0x0000008003007824 */ /* 0x000fe200078e0200 */
[----:B------:R-:W-:-:S04]  /*0070*/  SGXT R5, R5, 0x1 ;  /* 0x000000010505781a */ /* 0x000fc80000000200 */
[----:B------:R-:W-:Y:S02]  /*0080*/  SHF.R.S32.HI R3, RZ, 0x1f, R0 ;  /* 0x0000001fff037819 */ /* 0x000fe40000011400 */
[-C--:B------:R-:W-:Y:S02]  /*0090*/  LEA.HI R6, R5, R0.reuse, RZ, 0xb ;  /* 0x0000000005067211 */ /* 0x080fe400078f58ff */
[----:B------:R-:W-:Y:S02]  /*00a0*/  LEA.HI R4, R3, R0, RZ, 0x9 ;  /* 0x0000000003047211 */ /* 0x000fe400078f48ff */
[----:B------:R-:W1:Y:S01]  /*00b0*/  LDC.64 R2, c[0x0][0x210] ;  /* 0x00008400ff027b82 */ /* 0x000e620000000a00 */
[----:B------:R-:W-:Y:S01]  /*00c0*/  IMAD.SHL.U32 R7, R6, 0x4, RZ ;  /* 0x0000000406077824 */ /* 0x000fe200078e00ff */
[----:B------:R-:W-:-:S04]  /*00d0*/  SHF.R.S32.HI R5, RZ, 0x9, R4 ;  /* 0x00000009ff057819 */ /* 0x000fc80000011404 */
[----:B------:R-:W-:Y:S02]  /*00e0*/  LEA.HI R6, R5, R5, RZ, 0x2 ;  /* 0x0000000505067211 */ /* 0x000fe400078f10ff */
[----:B------:R-:W-:Y:S02]  /*00f0*/  LOP3.LUT R8, R7, 0xffffe000, RZ, 0xc0, !PT ;  /* 0xffffe00007087812 */ /* 0x000fe400078ec0ff */
[----:B------:R-:W-:Y:S02]  /*0100*/  LOP3.LUT R7, R4, 0xfffffe00, RZ, 0xc0, !PT ;  /* 0xfffffe0004077812 */ /* 0x000fe400078ec0ff */
[----:B------:R-:W-:Y:S02]  /*0110*/  LOP3.LUT R6, R6, 0x3ffffc, RZ, 0xc0, !PT ;  /* 0x003ffffc06067812 */ /* 0x000fe400078ec0ff */
[----:B------:R-:W-:-:S03]  /*0120*/  IADD3 R7, R8, R0, -R7 ;  /* 0x0000000008077210 */ /* 0x000fc60007ffe807 */
[----:B------:R-:W-:-:S04]  /*0130*/  IMAD.IADD R6, R5, 0x1, -R6 ;  /* 0x0000000105067824 */ /* 0x000fc800078e0a06 */
[----:B------:R-:W-:-:S04]  /*0140*/  IMAD R11, R6, 0x400, R7 ;  /* 0x00000400060b7824 */ /* 0x000fc800078e0207 */
[C---:B------:R-:W-:Y:S02]  /*0150*/  VIADD R7, R11.reuse, 0x200 ;  /* 0x000002000b077836 */ /* 0x040fe40000000000 */
[----:B-1----:R-:W-:-:S04]  /*0160*/  IMAD.WIDE R4, R11, 0x4, R2 ;  /* 0x000000040b047825 */ /* 0x002fc800078e0202 */
[--C-:B------:R-:W-:Y:S02]  /*0170*/  IMAD.WIDE R6, R7, 0x4, R2.reuse ;  /* 0x0000000407067825 */ /* 0x100fe400078e0202 */
[----:B------:R-:W2:Y:S02]  /*0180*/  LDG.E R4, desc[UR4][R4.64] ;  /* 0x0000000404047981 */ /* 0x000ea4000c1e1900 */
[----:B------:R-:W-:Y:S02]  /*0190*/  VIADD R9, R11, 0x1000 ;  /* 0x000010000b097836 */ /* 0x000fe40000000000 */
[----:B------:R-:W2:Y:S02]  /*01a0*/  LDG.E R13, desc[UR4][R6.64] ;  /* 0x00000004060d7981 */ /* 0x000ea4000c1e1900 */
[----:B------:R-:W-:-:S04]  /*01b0*/  IMAD.WIDE R8, R9, 0x4, R2 ;  /* 0x0000000409087825 */ /* 0x000fc800078e0202 */
[----:B------:R-:W-:Y:S01]  /*01c0*/  VIADD R11, R11, 0x1200 ;  /* 0x000012000b0b7836 */ /* 0x000fe20000000000 */
[----:B------:R-:W3:Y:S03]  /*01d0*/  LDG.E R12, desc[UR4][R8.64] ;  /* 0x00000004080c7981 */ /* 0x000ee6000c1e1900 */
[----:B------:R-:W-:Y:S02]  /*01e0*/  IMAD.WIDE R2, R11, 0x4, R2 ;  /* 0x000000040b027825 */ /* 0x000fe400078e0202 */
[----:B------:R-:W1:Y:S04]  /*01f0*/  LDC.64 R10, c[0x0][0x218] ;  /* 0x00008600ff0a7b82 */ /* 0x000e680000000a00 */
[----:B------:R-:W4:Y:S01]  /*0200*/  LDG.E R3, desc[UR4][R2.64] ;  /* 0x0000000402037981 */ /* 0x000f22000c1e1900 */
[----:B--2---:R-:W-:-:S02]  /*0210*/  FSETP.GT.AND P1, PT, R13, R4, PT ;  /* 0x000000040d00720b */ /* 0x004fc40003f24000 */
[----:B------:R-:W-:Y:S02]  /*0220*/  FSETP.NAN.AND P2, PT, R13, R13, PT ;  /* 0x0000000d0d00720b */ /* 0x000fe40003f48000 */
[----:B---3--:R-:W-:-:S09]  /*0230*/  FSETP.NAN.AND P0, PT, R12, R12, PT ;  /* 0x0000000c0c00720b */ /* 0x008fd20003f08000 */
[----:B------:R-:W-:Y:S02]  /*0240*/  @!P1 FSEL R13, R13, R4, P2 ;  /* 0x000000040d0d9208 */ /* 0x000fe40001000000 */
[----:B----4-:R-:W-:Y:S02]  /*0250*/  FSETP.NAN.AND P1, PT, R3, R3, PT ;  /* 0x000000030300720b */ /* 0x010fe40003f28000 */
[----:B------:R-:W-:-:S04]  /*0260*/  FSETP.GEU.AND P2, PT, R13, R12, PT ;  /* 0x0000000c0d00720b */ /* 0x000fc80003f4e000 */
[----:B------:R-:W-:-:S04]  /*0270*/  @!P0 FSEL R12, R12, R13, !P2 ;  /* 0x0000000d0c0c8208 */ /* 0x000fc80005000000 */
[----:B------:R-:W-:Y:S01]  /*0280*/  FSETP.GEU.AND P0, PT, R12, R3, PT ;  /* 0x000000030c00720b */ /* 0x000fe20003f0e000 */
[----:B-1----:R-:W-:-:S03]  /*0290*/  IMAD.WIDE R4, R0, 0x4, R10 ;  /* 0x0000000400047825 */ /* 0x002fc600078e020a */
[----:B------:R-:W-:-:S05]  /*02a0*/  @!P1 SEL R3, R3, R12, !P0 ;  /* 0x0000000c03039207 */ /* 0x000fca0004000000 */
[----:B------:R-:W-:Y:S01]  /*02b0*/  STG.E desc[UR4][R4.64], R3 ;  /* 0x0000000304007986 */ /* 0x000fe2000c101904 */
[----:B------:R-:W-:Y:S05]  /*02c0*/  EXIT ;  /* 0x000000000000794d */ /* 0x000fea0003800000 */
.L_x_0:
[----:B------:R-:W-:-:S00]  /*02d0*/  BRA `(.L_x_0) ;  /* 0xfffffffc00fc7947 */ /* 0x000fc0000383ffff */
[----:B------:R-:W-:-:S00]  /*02e0*/  NOP ;  /* 0x0000000000007918 */ /* 0x000fc00000000000 */
        /* <DEDUP_REMOVED lines=9> */
.L_x_1:


//--------------------- .nv.constant0.triton_poi_fused_convolution_max_pool2d_with_indices_relu_33 --------------------------
	.section	.nv.constant0.triton_poi_fused_convolution_max_pool2d_with_indices_relu_33,"a",@progbits
	.sectionflags	@""
	.align	4
.nv.constant0.triton_poi_fused_convolution_max_pool2d_with_indices_relu_33:
	.zero		548
